	.headerflags	@"EF_CUDA_TEXMODE_UNIFIED EF_CUDA_64BIT_ADDRESS EF_CUDA_ACCELERATORS EF_CUDA_SM90 EF_CUDA_VIRTUAL_SM(EF_CUDA_SM90)"
	.elftype	@"ET_EXEC"


//--------------------- .nv.info                  --------------------------
	.section	.nv.info,"",@"SHT_CUDA_INFO"
	.align	4


	//----- nvinfo : EIATTR_REGCOUNT
	.align		4
        /*0000*/ 	.byte	0x04, 0x2f
        /*0002*/ 	.short	(.L_1 - .L_0)
	.align		4
.L_0:
        /*0004*/ 	.word	index@(triton_poi_fused_repeat_0)
        /*0008*/ 	.word	0x0000000c


	//----- nvinfo : EIATTR_MIN_STACK_SIZE
	.align		4
.L_1:
        /*000c*/ 	.byte	0x04, 0x12
        /*000e*/ 	.short	(.L_3 - .L_2)
	.align		4
.L_2:
        /*0010*/ 	.word	index@(triton_poi_fused_repeat_0)
        /*0014*/ 	.word	0x00000000


	//----- nvinfo : EIATTR_FRAME_SIZE
	.align		4
.L_3:
        /*0018*/ 	.byte	0x04, 0x11
        /*001a*/ 	.short	(.L_5 - .L_4)
	.align		4
.L_4:
        /*001c*/ 	.word	index@(triton_poi_fused_repeat_0)
        /*0020*/ 	.word	0x00000000


	//----- nvinfo : EIATTR_MIN_STACK_SIZE
	.align		4
.L_5:
        /*0024*/ 	.byte	0x04, 0x12
        /*0026*/ 	.short	(.L_7 - .L_6)
	.align		4
.L_6:
        /*0028*/ 	.word	index@(triton_poi_fused_repeat_0)
        /*002c*/ 	.word	0x00000000
.L_7:


//--------------------- .nv.info.triton_poi_fused_repeat_0 --------------------------
	.section	.nv.info.triton_poi_fused_repeat_0,"",@"SHT_CUDA_INFO"
	.sectionflags	@""
	.align	4


	//----- nvinfo : EIATTR_CUDA_API_VERSION
	.align		4
        /*0000*/ 	.byte	0x04, 0x37
        /*0002*/ 	.short	(.L_9 - .L_8)
.L_8:
        /*0004*/ 	.word	0x0000007c


	//----- nvinfo : EIATTR_KPARAM_INFO
	.align		4
.L_9:
        /*0008*/ 	.byte	0x04, 0x17
        /*000a*/ 	.short	(.L_11 - .L_10)
.L_10:
        /*000c*/ 	.word	0x00000000
        /*0010*/ 	.short	0x0002
        /*0012*/ 	.short	0x0010
        /*0014*/ 	.byte	0x00, 0xf0, 0x11, 0x00


	//----- nvinfo : EIATTR_KPARAM_INFO
	.align		4
.L_11:
        /*0018*/ 	.byte	0x04, 0x17
        /*001a*/ 	.short	(.L_13 - .L_12)
.L_12:
        /*001c*/ 	.word	0x00000000
        /*0020*/ 	.short	0x0001
        /*0022*/ 	.short	0x0008
        /*0024*/ 	.byte	0x00, 0xf4, 0x21, 0x00


	//----- nvinfo : EIATTR_KPARAM_INFO
	.align		4
.L_13:
        /*0028*/ 	.byte	0x04, 0x17
        /*002a*/ 	.short	(.L_15 - .L_14)
.L_14:
        /*002c*/ 	.word	0x00000000
        /*0030*/ 	.short	0x0000
        /*0032*/ 	.short	0x0000
        /*0034*/ 	.byte	0x00, 0xf4, 0x21, 0x00


	//----- nvinfo : EIATTR_SPARSE_MMA_MASK
	.align		4
.L_15:
        /*0038*/ 	.byte	0x03, 0x50
        /*003a*/ 	.short	0x0000


	//----- nvinfo : EIATTR_MAXREG_COUNT
	.align		4
        /*003c*/ 	.byte	0x03, 0x1b
        /*003e*/ 	.short	0x00ff


	//----- nvinfo : EIATTR_EXIT_INSTR_OFFSETS
	.align		4
        /*0040*/ 	.byte	0x04, 0x1c
        /*0042*/ 	.short	(.L_17 - .L_16)


	//   ....[0]....
.L_16:
        /*0044*/ 	.word	0x00000160


	//   ....[1]....
        /*0048*/ 	.word	0x00000180


	//----- nvinfo : EIATTR_REQNTID
	.align		4
.L_17:
        /*004c*/ 	.byte	0x04, 0x10
        /*004e*/ 	.short	(.L_19 - .L_18)
.L_18:
        /*0050*/ 	.word	0x00000080
        /*0054*/ 	.word	0x00000001
        /*0058*/ 	.word	0x00000001


	//----- nvinfo : EIATTR_CRS_STACK_SIZE
	.align		4
.L_19:
        /*005c*/ 	.byte	0x04, 0x1e
        /*005e*/ 	.short	(.L_21 - .L_20)
.L_20:
        /*0060*/ 	.word	0x00000000


	//----- nvinfo : EIATTR_CBANK_PARAM_SIZE
	.align		4
.L_21:
        /*0064*/ 	.byte	0x03, 0x19
        /*0066*/ 	.short	0x0014


	//----- nvinfo : EIATTR_PARAM_CBANK
	.align		4
        /*0068*/ 	.byte	0x04, 0x0a
        /*006a*/ 	.short	(.L_23 - .L_22)
	.align		4
.L_22:
        /*006c*/ 	.word	index@(.nv.constant0.triton_poi_fused_repeat_0)
        /*0070*/ 	.short	0x0210
        /*0072*/ 	.short	0x0014


	//----- nvinfo : EIATTR_SW_WAR
	.align		4
.L_23:
        /*0074*/ 	.byte	0x04, 0x36
        /*0076*/ 	.short	(.L_25 - .L_24)
.L_24:
        /*0078*/ 	.word	0x00000008
.L_25:


//--------------------- .nv.callgraph             --------------------------
	.section	.nv.callgraph,"",@"SHT_CUDA_CALLGRAPH"
	.align	4
	.sectionentsize	8
	.align		4
        /*0000*/ 	.word	0x00000000
	.align		4
        /*0004*/ 	.word	0xffffffff
	.align		4
        /*0008*/ 	.word	0x00000000
	.align		4
        /*000c*/ 	.word	0xfffffffe
	.align		4
        /*0010*/ 	.word	0x00000000
	.align		4
        /*0014*/ 	.word	0xfffffffd
	.align		4
        /*0018*/ 	.word	0x00000000
	.align		4
        /*001c*/ 	.word	0xfffffffc


//--------------------- .text.triton_poi_fused_repeat_0 --------------------------
	.section	.text.triton_poi_fused_repeat_0,"ax",@progbits
	.align	128
        .global         triton_poi_fused_repeat_0
        .type           triton_poi_fused_repeat_0,@function
        .size           triton_poi_fused_repeat_0,(.L_x_3 - triton_poi_fused_repeat_0)
        .other          triton_poi_fused_repeat_0,@"STO_CUDA_ENTRY STV_DEFAULT"
triton_poi_fused_repeat_0:
.text.triton_poi_fused_repeat_0:
[----:B------:R-:W0:Y:S02]  /*0000*/  LDC R1, c[0x0][0x28] ;  /* 0x00000a00ff017b82 */ /* 0x000e240000000800 */
[----:B------:R-:W1:Y:S01]  /*0010*/  S2R R0, SR_TID.X ;  /* 0x0000000000007919 */ /* 0x000e620000002100 */
[----:B------:R-:W2:Y:S01]  /*0020*/  LDC.64 R4, c[0x0][0x218] ;  /* 0x00008600ff047b82 */ /* 0x000ea20000000a00 */
[----:B------:R-:W-:Y:S01]  /*0030*/  ULDC.64 UR4, c[0x0][0x208] ;  /* 0x0000820000047ab9 */ /* 0x000fe20000000a00 */
[----:B------:R-:W-:Y:S01]  /*0040*/  BSSY B0, `(.L_x_0) ;  /* 0x0000011000007945 */ /* 0x000fe20003800000 */
[----:B------:R-:W3:Y:S05]  /*0050*/  S2R R7, SR_CTAID.X ;  /* 0x0000000000077919 */ /* 0x000eea0000002500 */
[----:B------:R-:W4:Y:S01]  /*0060*/  LDC.64 R2, c[0x0][0x210] ;  /* 0x00008400ff027b82 */ /* 0x000f220000000a00 */
[----:B-1----:R-:W-:Y:S01]  /*0070*/  IMAD.SHL.U32 R0, R0, 0x2, RZ ;  /* 0x0000000200007824 */ /* 0x002fe200078e00ff */
[----:B---3--:R-:W-:-:S04]  /*0080*/  SHF.R.S32.HI R6, RZ, 0x17, R7 ;  /* 0x00000017ff067819 */ /* 0x008fc80000011407 */
[----:B------:R-:W-:-:S05]  /*0090*/  LOP3.LUT R0, R0, 0xfe, RZ, 0xc0, !PT ;  /* 0x000000fe00007812 */ /* 0x000fca00078ec0ff */
[----:B------:R-:W-:Y:S01]  /*00a0*/  IMAD R7, R7, 0x100, R0 ;  /* 0x0000010007077824 */ /* 0x000fe200078e0200 */
[----:B------:R-:W-:-:S03]  /*00b0*/  SGXT R0, R6, 0x1 ;  /* 0x000000010600781a */ /* 0x000fc60000000200 */
[C---:B--2---:R-:W-:Y:S01]  /*00c0*/  IMAD.WIDE R4, R7.reuse, 0x4, R4 ;  /* 0x0000000407047825 */ /* 0x044fe200078e0204 */
[----:B------:R-:W-:Y:S02]  /*00d0*/  ISETP.GE.AND P0, PT, R7, 0x100, PT ;  /* 0x000001000700780c */ /* 0x000fe40003f06270 */
[----:B------:R-:W-:-:S04]  /*00e0*/  LEA.HI R0, R0, R7, RZ, 0x6 ;  /* 0x0000000700007211 */ /* 0x000fc800078f30ff */
[----:B------:R-:W-:-:S05]  /*00f0*/  LOP3.LUT R0, R0, 0xffffffc0, RZ, 0xc0, !PT ;  /* 0xffffffc000007812 */ /* 0x000fca00078ec0ff */
[----:B------:R-:W-:Y:S01]  /*0100*/  IMAD.IADD R9, R7, 0x1, -R0 ;  /* 0x0000000107097824 */ /* 0x000fe200078e0a00 */
[----:B------:R-:W-:-:S03]  /*0110*/  CS2R R6, SRZ ;  /* 0x0000000000067805 */ /* 0x000fc6000001ff00 */
[----:B----4-:R-:W-:Y:S01]  /*0120*/  IMAD.WIDE R2, R9, 0x4, R2 ;  /* 0x0000000409027825 */ /* 0x010fe200078e0202 */
[----:B------:R-:W-:Y:S06]  /*0130*/  @P0 BRA `(.L_x_1) ;  /* 0x0000000000040947 */ /* 0x000fec0003800000 */
[----:B------:R1:W5:Y:S02]  /*0140*/  LDG.E.EL.64 R6, desc[UR4][R2.64] ;  /* 0x0000000402067981 */ /* 0x000364000c2e1b00 */
.L_x_1:
[----:B------:R-:W-:Y:S05]  /*0150*/  BSYNC B0 ;  /* 0x0000000000007941 */ /* 0x000fea0003800000 */
.L_x_0:
[----:B------:R-:W-:Y:S05]  /*0160*/  @P0 EXIT ;  /* 0x000000000000094d */ /* 0x000fea0003800000 */
[----:B-----5:R-:W-:Y:S01]  /*0170*/  STG.E.64 desc[UR4][R4.64], R6 ;  /* 0x0000000604007986 */ /* 0x020fe2000c101b04 */
[----:B------:R-:W-:Y:S05]  /*0180*/  EXIT ;  /* 0x000000000000794d */ /* 0x000fea0003800000 */
.L_x_2:
[----:B------:R-:W-:-:S00]  /*0190*/  BRA `(.L_x_2) ;  /* 0xfffffffc00fc7947 */ /* 0x000fc0000383ffff */
[----:B------:R-:W-:-:S00]  /*01a0*/  NOP ;  /* 0x0000000000007918 */ /* 0x000fc00000000000 */
        /* <DEDUP_REMOVED lines=13> */
.L_x_3:


//--------------------- .nv.constant0.triton_poi_fused_repeat_0 --------------------------
	.section	.nv.constant0.triton_poi_fused_repeat_0,"a",@progbits
	.sectionflags	@""
	.align	4
.nv.constant0.triton_poi_fused_repeat_0:
	.zero		548
